//
// Generated by NVIDIA NVVM Compiler
//
// Compiler Build ID: CL-36424714
// Cuda compilation tools, release 13.0, V13.0.88
// Based on NVVM 20.0.0
//

.version 9.0
.target sm_100
.address_size 64


.entry _Z9scale_f32PKfPfffl(
	.param .u64 .ptr .align 1 _Z9scale_f32PKfPfffl_param_0,
	.param .u64 .ptr .align 1 _Z9scale_f32PKfPfffl_param_1,
	.param .f32 _Z9scale_f32PKfPfffl_param_2,
	.param .f32 _Z9scale_f32PKfPfffl_param_3,
	.param .u64 _Z9scale_f32PKfPfffl_param_4
)
{
	.reg .pred 	%p<8>;
	.reg .b32 	%r<8>;
	.reg .b32 	%f<13>;
	.reg .b64 	%rd<54>;

	ld.param.u64 	%rd24, [_Z9scale_f32PKfPfffl_param_0];
	ld.param.u64 	%rd25, [_Z9scale_f32PKfPfffl_param_1];
	ld.param.f32 	%f1, [_Z9scale_f32PKfPfffl_param_2];
	ld.param.f32 	%f2, [_Z9scale_f32PKfPfffl_param_3];
	ld.param.u64 	%rd23, [_Z9scale_f32PKfPfffl_param_4];
	cvta.to.global.u64 	%rd1, %rd25;
	cvta.to.global.u64 	%rd2, %rd24;
	mov.u32 	%r1, %ctaid.x;
	mov.u32 	%r2, %ntid.x;
	mul.wide.u32 	%rd26, %r1, %r2;
	mov.u32 	%r3, %tid.x;
	cvt.u64.u32 	%rd27, %r3;
	add.s64 	%rd52, %rd26, %rd27;
	mov.u32 	%r4, %nctaid.x;
	mul.wide.u32 	%rd4, %r2, %r4;
	setp.ge.s64 	%p1, %rd52, %rd23;
	@%p1 bra 	$L__BB0_10;
	add.s64 	%rd28, %rd52, %rd4;
	max.u64 	%rd29, %rd23, %rd28;
	setp.lt.u64 	%p2, %rd28, %rd23;
	selp.u64 	%rd5, 1, 0, %p2;
	add.s64 	%rd30, %rd28, %rd5;
	sub.s64 	%rd6, %rd29, %rd30;
	or.b64  	%rd31, %rd6, %rd4;
	and.b64  	%rd32, %rd31, -4294967296;
	setp.ne.s64 	%p3, %rd32, 0;
	@%p3 bra 	$L__BB0_3;
	cvt.u32.u64 	%r5, %rd4;
	cvt.u32.u64 	%r6, %rd6;
	div.u32 	%r7, %r6, %r5;
	cvt.u64.u32 	%rd48, %r7;
	bra.uni 	$L__BB0_4;
$L__BB0_3:
	div.u64 	%rd48, %rd6, %rd4;
$L__BB0_4:
	add.s64 	%rd10, %rd48, %rd5;
	and.b64  	%rd33, %rd10, 3;
	setp.eq.s64 	%p4, %rd33, 3;
	@%p4 bra 	$L__BB0_7;
	shl.b64 	%rd50, %rd52, 2;
	shl.b64 	%rd12, %rd4, 2;
	add.s64 	%rd34, %rd10, 1;
	and.b64  	%rd35, %rd34, 3;
	neg.s64 	%rd49, %rd35;
$L__BB0_6:
	.pragma "nounroll";
	add.s64 	%rd36, %rd2, %rd50;
	ld.global.f32 	%f3, [%rd36];
	fma.rn.f32 	%f4, %f1, %f3, %f2;
	add.s64 	%rd37, %rd1, %rd50;
	st.global.f32 	[%rd37], %f4;
	add.s64 	%rd52, %rd52, %rd4;
	add.s64 	%rd50, %rd50, %rd12;
	add.s64 	%rd49, %rd49, 1;
	setp.ne.s64 	%p5, %rd49, 0;
	@%p5 bra 	$L__BB0_6;
$L__BB0_7:
	setp.lt.u64 	%p6, %rd10, 3;
	@%p6 bra 	$L__BB0_10;
	shl.b64 	%rd41, %rd4, 2;
$L__BB0_9:
	shl.b64 	%rd38, %rd52, 2;
	add.s64 	%rd39, %rd2, %rd38;
	ld.global.f32 	%f5, [%rd39];
	fma.rn.f32 	%f6, %f1, %f5, %f2;
	add.s64 	%rd40, %rd1, %rd38;
	st.global.f32 	[%rd40], %f6;
	add.s64 	%rd42, %rd39, %rd41;
	ld.global.f32 	%f7, [%rd42];
	fma.rn.f32 	%f8, %f1, %f7, %f2;
	add.s64 	%rd43, %rd40, %rd41;
	st.global.f32 	[%rd43], %f8;
	add.s64 	%rd44, %rd42, %rd41;
	ld.global.f32 	%f9, [%rd44];
	fma.rn.f32 	%f10, %f1, %f9, %f2;
	add.s64 	%rd45, %rd43, %rd41;
	st.global.f32 	[%rd45], %f10;
	add.s64 	%rd46, %rd44, %rd41;
	ld.global.f32 	%f11, [%rd46];
	fma.rn.f32 	%f12, %f1, %f11, %f2;
	add.s64 	%rd47, %rd45, %rd41;
	st.global.f32 	[%rd47], %f12;
	add.s64 	%rd52, %rd41, %rd52;
	setp.lt.s64 	%p7, %rd52, %rd23;
	@%p7 bra 	$L__BB0_9;
$L__BB0_10:
	ret;

}


// ===== COMPILED SASS (sm_100) =====

	.target	sm_100

	.elftype	@"ET_EXEC"


//--------------------- .note.nv.tkinfo           --------------------------
	.section	.note.nv.tkinfo,"",@"SHT_NOTE"
	.sectionflags	@"SHF_NOTE_NV_TKINFO"
	.tkinfo
        /*0018*/ 	.word	0x00000002
        /*0030*/ 	.string	""
        /*0030*/ 	.string	"ptxas"
        /*0030*/ 	.string	"Cuda compilation tools, release 13.0, V13.0.88"
        /*0030*/ 	.string	"Build cuda_13.0.r13.0/compiler.36424714_0"
        /*0030*/ 	.string	"-arch sm_100 -m 64 "



//--------------------- .note.nv.cuinfo           --------------------------
	.section	.note.nv.cuinfo,"",@"SHT_NOTE"
	.sectionflags	@"SHF_NOTE_NV_CUINFO"
        /*0018*/ 	.short	0x0002
        /*001a*/ 	.short	0x0064
        /*001c*/ 	.short	0x0082
	.zero		2


//--------------------- .nv.info                  --------------------------
	.section	.nv.info,"",@"SHT_CUDA_INFO"
	.align	4


	//----- nvinfo : EIATTR_REGCOUNT
	.align		4
        /*0000*/ 	.byte	0x04, 0x2f
        /*0002*/ 	.short	(.L_1 - .L_0)
	.align		4
.L_0:
        /*0004*/ 	.word	index@(_Z9scale_f32PKfPfffl)
        /*0008*/ 	.word	0x0000001c


	//----- nvinfo : EIATTR_FRAME_SIZE
	.align		4
.L_1:
        /*000c*/ 	.byte	0x04, 0x11
        /*000e*/ 	.short	(.L_3 - .L_2)
	.align		4
.L_2:
        /*0010*/ 	.word	index@($__internal_0_$__cuda_sm20_div_u64)
        /*0014*/ 	.word	0x00000000


	//----- nvinfo : EIATTR_FRAME_SIZE
	.align		4
.L_3:
        /*0018*/ 	.byte	0x04, 0x11
        /*001a*/ 	.short	(.L_5 - .L_4)
	.align		4
.L_4:
        /*001c*/ 	.word	index@(_Z9scale_f32PKfPfffl)
        /*0020*/ 	.word	0x00000000


	//----- nvinfo : EIATTR_MIN_STACK_SIZE
	.align		4
.L_5:
        /*0024*/ 	.byte	0x04, 0x12
        /*0026*/ 	.short	(.L_7 - .L_6)
	.align		4
.L_6:
        /*0028*/ 	.word	index@(_Z9scale_f32PKfPfffl)
        /*002c*/ 	.word	0x00000000
.L_7:


//--------------------- .nv.compat                --------------------------
	.section	.nv.compat,"",@"SHT_CUDA_COMPAT_INFO"
	.align	4
        /*0000*/ 	.byte	0x02, 0x09, 0x00, 0x00, 0x02, 0x02, 0x01, 0x00, 0x02, 0x05, 0x05, 0x00, 0x03, 0x07, 0x01, 0x01
        /*0010*/ 	.byte	0x02, 0x03, 0x00, 0x00, 0x02, 0x06, 0x01, 0x00, 0x04, 0x0b, 0x08, 0x00, 0x09, 0x00, 0x00, 0x00
        /*0020*/ 	.byte	0x00, 0x00, 0x00, 0x00


//--------------------- .nv.info._Z9scale_f32PKfPfffl --------------------------
	.section	.nv.info._Z9scale_f32PKfPfffl,"",@"SHT_CUDA_INFO"
	.sectionflags	@""
	.align	4


	//----- nvinfo : EIATTR_CUDA_API_VERSION
	.align		4
        /*0000*/ 	.byte	0x04, 0x37
        /*0002*/ 	.short	(.L_9 - .L_8)
.L_8:
        /*0004*/ 	.word	0x00000082


	//----- nvinfo : EIATTR_KPARAM_INFO
	.align		4
.L_9:
        /*0008*/ 	.byte	0x04, 0x17
        /*000a*/ 	.short	(.L_11 - .L_10)
.L_10:
        /*000c*/ 	.word	0x00000000
        /*0010*/ 	.short	0x0004
        /*0012*/ 	.short	0x0018
        /*0014*/ 	.byte	0x00, 0xf0, 0x21, 0x00


	//----- nvinfo : EIATTR_KPARAM_INFO
	.align		4
.L_11:
        /*0018*/ 	.byte	0x04, 0x17
        /*001a*/ 	.short	(.L_13 - .L_12)
.L_12:
        /*001c*/ 	.word	0x00000000
        /*0020*/ 	.short	0x0003
        /*0022*/ 	.short	0x0014
        /*0024*/ 	.byte	0x00, 0xf0, 0x11, 0x00


	//----- nvinfo : EIATTR_KPARAM_INFO
	.align		4
.L_13:
        /*0028*/ 	.byte	0x04, 0x17
        /*002a*/ 	.short	(.L_15 - .L_14)
.L_14:
        /*002c*/ 	.word	0x00000000
        /*0030*/ 	.short	0x0002
        /*0032*/ 	.short	0x0010
        /*0034*/ 	.byte	0x00, 0xf0, 0x11, 0x00


	//----- nvinfo : EIATTR_KPARAM_INFO
	.align		4
.L_15:
        /*0038*/ 	.byte	0x04, 0x17
        /*003a*/ 	.short	(.L_17 - .L_16)
.L_16:
        /*003c*/ 	.word	0x00000000
        /*0040*/ 	.short	0x0001
        /*0042*/ 	.short	0x0008
        /*0044*/ 	.byte	0x00, 0xf5, 0x21, 0x00


	//----- nvinfo : EIATTR_KPARAM_INFO
	.align		4
.L_17:
        /*0048*/ 	.byte	0x04, 0x17
        /*004a*/ 	.short	(.L_19 - .L_18)
.L_18:
        /*004c*/ 	.word	0x00000000
        /*0050*/ 	.short	0x0000
        /*0052*/ 	.short	0x0000
        /*0054*/ 	.byte	0x00, 0xf5, 0x21, 0x00


	//----- nvinfo : EIATTR_SPARSE_MMA_MASK
	.align		4
.L_19:
        /*0058*/ 	.byte	0x03, 0x50
        /*005a*/ 	.short	0x0000


	//----- nvinfo : EIATTR_MAXREG_COUNT
	.align		4
        /*005c*/ 	.byte	0x03, 0x1b
        /*005e*/ 	.short	0x00ff


	//----- nvinfo : EIATTR_MERCURY_ISA_VERSION
	.align		4
        /*0060*/ 	.byte	0x03, 0x5f
        /*0062*/ 	.short	0x0101


	//----- nvinfo : EIATTR_VRC_CTA_INIT_COUNT
	.align		4
        /*0064*/ 	.byte	0x02, 0x4a
	.zero		1
	.zero		1


	//----- nvinfo : EIATTR_EXIT_INSTR_OFFSETS
	.align		4
        /*0068*/ 	.byte	0x04, 0x1c
        /*006a*/ 	.short	(.L_21 - .L_20)


	//   ....[0]....
.L_20:
        /*006c*/ 	.word	0x000000b0


	//   ....[1]....
        /*0070*/ 	.word	0x000005a0


	//   ....[2]....
        /*0074*/ 	.word	0x00000830


	//----- nvinfo : EIATTR_CRS_STACK_SIZE
	.align		4
.L_21:
        /*0078*/ 	.byte	0x04, 0x1e
        /*007a*/ 	.short	(.L_23 - .L_22)
.L_22:
        /*007c*/ 	.word	0x00000000


	//----- nvinfo : EIATTR_CBANK_PARAM_SIZE
	.align		4
.L_23:
        /*0080*/ 	.byte	0x03, 0x19
        /*0082*/ 	.short	0x0020


	//----- nvinfo : EIATTR_PARAM_CBANK
	.align		4
        /*0084*/ 	.byte	0x04, 0x0a
        /*0086*/ 	.short	(.L_25 - .L_24)
	.align		4
.L_24:
        /*0088*/ 	.word	index@(.nv.constant0._Z9scale_f32PKfPfffl)
        /*008c*/ 	.short	0x0380
        /*008e*/ 	.short	0x0020


	//----- nvinfo : EIATTR_SW_WAR
	.align		4
.L_25:
        /*0090*/ 	.byte	0x04, 0x36
        /*0092*/ 	.short	(.L_27 - .L_26)
.L_26:
        /*0094*/ 	.word	0x00000008
.L_27:


//--------------------- .nv.callgraph             --------------------------
	.section	.nv.callgraph,"",@"SHT_CUDA_CALLGRAPH"
	.align	4
	.sectionentsize	8
	.align		4
        /*0000*/ 	.word	0x00000000
	.align		4
        /*0004*/ 	.word	0xffffffff
	.align		4
        /*0008*/ 	.word	0x00000000
	.align		4
        /*000c*/ 	.word	0xfffffffe
	.align		4
        /*0010*/ 	.word	0x00000000
	.align		4
        /*0014*/ 	.word	0xfffffffd
	.align		4
        /*0018*/ 	.word	0x00000000
	.align		4
        /*001c*/ 	.word	0xfffffffc


//--------------------- .text._Z9scale_f32PKfPfffl --------------------------
	.section	.text._Z9scale_f32PKfPfffl,"ax",@progbits
	.align	128
.text._Z9scale_f32PKfPfffl:
        .type           _Z9scale_f32PKfPfffl,@function
        .size           _Z9scale_f32PKfPfffl,(.L_x_8 - _Z9scale_f32PKfPfffl)
        .other          _Z9scale_f32PKfPfffl,@"STO_CUDA_ENTRY STV_DEFAULT"
_Z9scale_f32PKfPfffl:
[----:B------:R-:W-:Y:S01]  /*0000*/  LDC R1, c[0x0][0x37c] ;  /* 0x0000df00ff017b82 */ /* 0x000fe20000000800 */
[----:B------:R-:W0:Y:S07]  /*0010*/  S2R R2, SR_TID.X ;  /* 0x0000000000027919 */ /* 0x000e2e0000002100 */
[----:B------:R-:W0:Y:S01]  /*0020*/  S2UR UR4, SR_CTAID.X ;  /* 0x00000000000479c3 */ /* 0x000e220000002500 */
[----:B------:R-:W1:Y:S01]  /*0030*/  LDCU.64 UR6, c[0x0][0x398] ;  /* 0x00007300ff0677ac */ /* 0x000e620008000a00 */
[----:B------:R-:W-:-:S06]  /*0040*/  IMAD.MOV.U32 R3, RZ, RZ, RZ ;  /* 0x000000ffff037224 */ /* 0x000fcc00078e00ff */
[----:B------:R-:W0:Y:S01]  /*0050*/  LDC R5, c[0x0][0x360] ;  /* 0x0000d800ff057b82 */ /* 0x000e220000000800 */
[----:B------:R-:W2:Y:S01]  /*0060*/  LDCU UR5, c[0x0][0x370] ;  /* 0x00006e00ff0577ac */ /* 0x000ea20008000800 */
[----:B0-----:R-:W-:-:S04]  /*0070*/  IMAD.WIDE.U32 R6, R5, UR4, R2 ;  /* 0x0000000405067c25 */ /* 0x001fc8000f8e0002 */
[----:B--2---:R-:W-:Y:S01]  /*0080*/  IMAD.WIDE.U32 R2, R5, UR5, RZ ;  /* 0x0000000505027c25 */ /* 0x004fe2000f8e00ff */
[----:B-1----:R-:W-:-:S04]  /*0090*/  ISETP.GE.U32.AND P0, PT, R6, UR6, PT ;  /* 0x0000000606007c0c */ /* 0x002fc8000bf06070 */
[----:B------:R-:W-:-:S13]  /*00a0*/  ISETP.GE.AND.EX P0, PT, R7, UR7, PT, P0 ;  /* 0x0000000707007c0c */ /* 0x000fda000bf06300 */
[----:B------:R-:W-:Y:S05]  /*00b0*/  @P0 EXIT ;  /* 0x000000000000094d */ /* 0x000fea0003800000 */
[----:B------:R-:W-:Y:S01]  /*00c0*/  IMAD.MOV.U32 R5, RZ, RZ, R6 ;  /* 0x000000ffff057224 */ /* 0x000fe200078e0006 */
[----:B------:R-:W-:Y:S01]  /*00d0*/  BSSY.RECONVERGENT B0, `(.L_x_0) ;  /* 0x0000028000007945 */ /* 0x000fe20003800200 */
[----:B------:R-:W-:-:S03]  /*00e0*/  IMAD.MOV.U32 R0, RZ, RZ, R7 ;  /* 0x000000ffff007224 */ /* 0x000fc600078e0007 */
[----:B------:R-:W-:-:S04]  /*00f0*/  IADD3 R6, P0, PT, R2, R5, RZ ;  /* 0x0000000502067210 */ /* 0x000fc80007f1e0ff */
[C---:B------:R-:W-:Y:S01]  /*0100*/  ISETP.GT.U32.AND P1, PT, R6.reuse, UR6, PT ;  /* 0x0000000606007c0c */ /* 0x040fe2000bf24070 */
[----:B------:R-:W-:Y:S01]  /*0110*/  IMAD.X R8, R3, 0x1, R0, P0 ;  /* 0x0000000103087824 */ /* 0x000fe200000e0600 */
[----:B------:R-:W-:-:S04]  /*0120*/  ISETP.GE.U32.AND P0, PT, R6, UR6, PT ;  /* 0x0000000606007c0c */ /* 0x000fc8000bf06070 */
[C---:B------:R-:W-:Y:S02]  /*0130*/  ISETP.GT.U32.AND.EX P1, PT, R8.reuse, UR7, PT, P1 ;  /* 0x0000000708007c0c */ /* 0x040fe4000bf24110 */
[----:B------:R-:W-:Y:S02]  /*0140*/  ISETP.GE.U32.AND.EX P0, PT, R8, UR7, PT, P0 ;  /* 0x0000000708007c0c */ /* 0x000fe4000bf06100 */
[----:B------:R-:W-:Y:S02]  /*0150*/  SEL R9, R6, UR6, P1 ;  /* 0x0000000606097c07 */ /* 0x000fe40008800000 */
[----:B------:R-:W-:Y:S02]  /*0160*/  SEL R4, RZ, 0x1, P0 ;  /* 0x00000001ff047807 */ /* 0x000fe40000000000 */
[----:B------:R-:W-:Y:S02]  /*0170*/  SEL R7, R8, UR7, P1 ;  /* 0x0000000708077c07 */ /* 0x000fe40008800000 */
[----:B------:R-:W-:-:S04]  /*0180*/  IADD3 R9, P0, P1, R9, -R6, -R4 ;  /* 0x8000000609097210 */ /* 0x000fc8000791e804 */
[----:B------:R-:W-:-:S04]  /*0190*/  IADD3.X R7, PT, PT, R7, -0x1, ~R8, P0, P1 ;  /* 0xffffffff07077810 */ /* 0x000fc800007e2c08 */
[----:B------:R-:W-:-:S04]  /*01a0*/  LOP3.LUT R6, R7, R3, RZ, 0xfc, !PT ;  /* 0x0000000307067212 */ /* 0x000fc800078efcff */
[----:B------:R-:W-:-:S13]  /*01b0*/  ISETP.NE.U32.AND P0, PT, R6, RZ, PT ;  /* 0x000000ff0600720c */ /* 0x000fda0003f05070 */
[----:B------:R-:W-:Y:S05]  /*01c0*/  @P0 BRA `(.L_x_1) ;  /* 0x0000000000500947 */ /* 0x000fea0003800000 */
[----:B------:R-:W0:Y:S01]  /*01d0*/  I2F.U32.RP R8, R2 ;  /* 0x0000000200087306 */ /* 0x000e220000209000 */
[----:B------:R-:W-:Y:S01]  /*01e0*/  IMAD.MOV R11, RZ, RZ, -R2 ;  /* 0x000000ffff0b7224 */ /* 0x000fe200078e0a02 */
[----:B------:R-:W-:-:S06]  /*01f0*/  ISETP.NE.U32.AND P2, PT, R2, RZ, PT ;  /* 0x000000ff0200720c */ /* 0x000fcc0003f45070 */
[----:B0-----:R-:W0:Y:S02]  /*0200*/  MUFU.RCP R8, R8 ;  /* 0x0000000800087308 */ /* 0x001e240000001000 */
[----:B0-----:R-:W-:-:S06]  /*0210*/  VIADD R6, R8, 0xffffffe ;  /* 0x0ffffffe08067836 */ /* 0x001fcc0000000000 */
[----:B------:R0:W1:Y:S02]  /*0220*/  F2I.FTZ.U32.TRUNC.NTZ R7, R6 ;  /* 0x0000000600077305 */ /* 0x000064000021f000 */
[----:B0-----:R-:W-:Y:S02]  /*0230*/  IMAD.MOV.U32 R6, RZ, RZ, RZ ;  /* 0x000000ffff067224 */ /* 0x001fe400078e00ff */
[----:B-1----:R-:W-:-:S04]  /*0240*/  IMAD R11, R11, R7, RZ ;  /* 0x000000070b0b7224 */ /* 0x002fc800078e02ff */
[----:B------:R-:W-:-:S06]  /*0250*/  IMAD.HI.U32 R10, R7, R11, R6 ;  /* 0x0000000b070a7227 */ /* 0x000fcc00078e0006 */
[----:B------:R-:W-:-:S04]  /*0260*/  IMAD.HI.U32 R6, R10, R9, RZ ;  /* 0x000000090a067227 */ /* 0x000fc800078e00ff */
[----:B------:R-:W-:-:S04]  /*0270*/  IMAD.MOV R7, RZ, RZ, -R6 ;  /* 0x000000ffff077224 */ /* 0x000fc800078e0a06 */
[----:B------:R-:W-:Y:S02]  /*0280*/  IMAD R9, R2, R7, R9 ;  /* 0x0000000702097224 */ /* 0x000fe400078e0209 */
[----:B------:R-:W-:-:S03]  /*0290*/  IMAD.MOV.U32 R7, RZ, RZ, RZ ;  /* 0x000000ffff077224 */ /* 0x000fc600078e00ff */
[----:B------:R-:W-:-:S13]  /*02a0*/  ISETP.GE.U32.AND P0, PT, R9, R2, PT ;  /* 0x000000020900720c */ /* 0x000fda0003f06070 */
[----:B------:R-:W-:Y:S02]  /*02b0*/  @P0 IMAD.IADD R9, R9, 0x1, -R2 ;  /* 0x0000000109090824 */ /* 0x000fe400078e0a02 */
[----:B------:R-:W-:-:S03]  /*02c0*/  @P0 VIADD R6, R6, 0x1 ;  /* 0x0000000106060836 */ /* 0x000fc60000000000 */
[----:B------:R-:W-:-:S13]  /*02d0*/  ISETP.GE.U32.AND P1, PT, R9, R2, PT ;  /* 0x000000020900720c */ /* 0x000fda0003f26070 */
[----:B------:R-:W-:Y:S01]  /*02e0*/  @P1 VIADD R6, R6, 0x1 ;  /* 0x0000000106061836 */ /* 0x000fe20000000000 */
[----:B------:R-:W-:Y:S01]  /*02f0*/  @!P2 LOP3.LUT R6, RZ, R2, RZ, 0x33, !PT ;  /* 0x00000002ff06a212 */ /* 0x000fe200078e33ff */
[----:B------:R-:W-:Y:S06]  /*0300*/  BRA `(.L_x_2) ;  /* 0x0000000000107947 */ /* 0x000fec0003800000 */
.L_x_1:
[----:B------:R-:W-:-:S07]  /*0310*/  MOV R6, 0x330 ;  /* 0x0000033000067802 */ /* 0x000fce0000000f00 */
[----:B------:R-:W-:Y:S05]  /*0320*/  CALL.REL.NOINC `($__internal_0_$__cuda_sm20_div_u64) ;  /* 0x0000000400447944 */ /* 0x000fea0003c00000 */
[----:B------:R-:W-:Y:S02]  /*0330*/  IMAD.MOV.U32 R6, RZ, RZ, R8 ;  /* 0x000000ffff067224 */ /* 0x000fe400078e0008 */
[----:B------:R-:W-:-:S07]  /*0340*/  IMAD.MOV.U32 R7, RZ, RZ, R9 ;  /* 0x000000ffff077224 */ /* 0x000fce00078e0009 */
.L_x_2:
[----:B------:R-:W-:Y:S05]  /*0350*/  BSYNC.RECONVERGENT B0 ;  /* 0x0000000000007941 */ /* 0x000fea0003800200 */
.L_x_0:
[----:B------:R-:W-:Y:S01]  /*0360*/  IADD3 R4, P0, PT, R6, R4, RZ ;  /* 0x0000000406047210 */ /* 0x000fe20007f1e0ff */
[----:B------:R-:W0:Y:S01]  /*0370*/  LDCU.64 UR4, c[0x0][0x358] ;  /* 0x00006b00ff0477ac */ /* 0x000e220008000a00 */
[----:B------:R-:W-:Y:S02]  /*0380*/  BSSY.RECONVERGENT B0, `(.L_x_3) ;  /* 0x0000021000007945 */ /* 0x000fe40003800200 */
[C---:B------:R-:W-:Y:S01]  /*0390*/  LOP3.LUT R8, R4.reuse, 0x3, RZ, 0xc0, !PT ;  /* 0x0000000304087812 */ /* 0x040fe200078ec0ff */
[----:B------:R-:W-:Y:S01]  /*03a0*/  IMAD.X R6, RZ, RZ, R7, P0 ;  /* 0x000000ffff067224 */ /* 0x000fe200000e0607 */
[----:B------:R-:W-:Y:S01]  /*03b0*/  ISETP.GE.U32.AND P0, PT, R4, 0x3, PT ;  /* 0x000000030400780c */ /* 0x000fe20003f06070 */
[----:B------:R-:W1:Y:S01]  /*03c0*/  LDCU.128 UR8, c[0x0][0x380] ;  /* 0x00007000ff0877ac */ /* 0x000e620008000c00 */
[----:B------:R-:W-:Y:S02]  /*03d0*/  ISETP.NE.U32.AND P1, PT, R8, 0x3, PT ;  /* 0x000000030800780c */ /* 0x000fe40003f25070 */
[----:B------:R-:W-:-:S02]  /*03e0*/  ISETP.GE.U32.AND.EX P0, PT, R6, RZ, PT, P0 ;  /* 0x000000ff0600720c */ /* 0x000fc40003f06100 */
[----:B------:R-:W-:-:S13]  /*03f0*/  ISETP.NE.AND.EX P1, PT, RZ, RZ, PT, P1 ;  /* 0x000000ffff00720c */ /* 0x000fda0003f25310 */
[----:B01----:R-:W-:Y:S05]  /*0400*/  @!P1 BRA `(.L_x_4) ;  /* 0x0000000000609947 */ /* 0x003fea0003800000 */
[----:B------:R-:W0:Y:S01]  /*0410*/  LDC.64 R6, c[0x0][0x390] ;  /* 0x0000e400ff067b82 */ /* 0x000e220000000a00 */
[----:B------:R-:W-:Y:S01]  /*0420*/  VIADD R4, R4, 0x1 ;  /* 0x0000000104047836 */ /* 0x000fe20000000000 */
[C---:B------:R-:W-:Y:S01]  /*0430*/  SHF.L.U64.HI R14, R5.reuse, 0x2, R0 ;  /* 0x00000002050e7819 */ /* 0x040fe20000010200 */
[----:B------:R-:W-:Y:S01]  /*0440*/  IMAD.SHL.U32 R15, R5, 0x4, RZ ;  /* 0x00000004050f7824 */ /* 0x000fe200078e00ff */
[----:B------:R-:W-:Y:S02]  /*0450*/  SHF.L.U64.HI R17, R2, 0x2, R3 ;  /* 0x0000000202117819 */ /* 0x000fe40000010203 */
[----:B------:R-:W-:-:S04]  /*0460*/  LOP3.LUT R4, R4, 0x3, RZ, 0xc0, !PT ;  /* 0x0000000304047812 */ /* 0x000fc800078ec0ff */
[----:B------:R-:W-:-:S05]  /*0470*/  IADD3 R4, P1, PT, RZ, -R4, RZ ;  /* 0x80000004ff047210 */ /* 0x000fca0007f3e0ff */
[----:B------:R-:W-:-:S08]  /*0480*/  IMAD.X R12, RZ, RZ, -0x1, P1 ;  /* 0xffffffffff0c7424 */ /* 0x000fd000008e06ff */
.L_x_5:
[----:B------:R-:W-:-:S04]  /*0490*/  IADD3 R8, P1, PT, R15, UR8, RZ ;  /* 0x000000080f087c10 */ /* 0x000fc8000ff3e0ff */
[----:B------:R-:W-:-:S05]  /*04a0*/  IADD3.X R9, PT, PT, R14, UR9, RZ, P1, !PT ;  /* 0x000000090e097c10 */ /* 0x000fca0008ffe4ff */
[----:B------:R-:W0:Y:S01]  /*04b0*/  LDG.E R8, desc[UR4][R8.64] ;  /* 0x0000000408087981 */ /* 0x000e22000c1e1900 */
[----:B-1----:R-:W-:Y:S02]  /*04c0*/  IADD3 R10, P1, PT, R15, UR10, RZ ;  /* 0x0000000a0f0a7c10 */ /* 0x002fe4000ff3e0ff */
[----:B------:R-:W-:Y:S02]  /*04d0*/  IADD3 R5, P2, PT, R2, R5, RZ ;  /* 0x0000000502057210 */ /* 0x000fe40007f5e0ff */
[----:B------:R-:W-:Y:S02]  /*04e0*/  IADD3.X R11, PT, PT, R14, UR11, RZ, P1, !PT ;  /* 0x0000000b0e0b7c10 */ /* 0x000fe40008ffe4ff */
[----:B------:R-:W-:Y:S01]  /*04f0*/  IADD3 R4, P1, PT, R4, 0x1, RZ ;  /* 0x0000000104047810 */ /* 0x000fe20007f3e0ff */
[----:B------:R-:W-:Y:S01]  /*0500*/  IMAD.X R0, R3, 0x1, R0, P2 ;  /* 0x0000000103007824 */ /* 0x000fe200010e0600 */
[----:B------:R-:W-:-:S03]  /*0510*/  LEA R15, P3, R2, R15, 0x2 ;  /* 0x0000000f020f7211 */ /* 0x000fc600078610ff */
[----:B------:R-:W-:Y:S01]  /*0520*/  IMAD.X R12, RZ, RZ, R12, P1 ;  /* 0x000000ffff0c7224 */ /* 0x000fe200008e060c */
[----:B------:R-:W-:Y:S01]  /*0530*/  ISETP.NE.U32.AND P1, PT, R4, RZ, PT ;  /* 0x000000ff0400720c */ /* 0x000fe20003f25070 */
[----:B------:R-:W-:-:S03]  /*0540*/  IMAD.X R14, R14, 0x1, R17, P3 ;  /* 0x000000010e0e7824 */ /* 0x000fc600018e0611 */
[----:B------:R-:W-:Y:S01]  /*0550*/  ISETP.NE.AND.EX P1, PT, R12, RZ, PT, P1 ;  /* 0x000000ff0c00720c */ /* 0x000fe20003f25310 */
[----:B0-----:R-:W-:-:S05]  /*0560*/  FFMA R13, R8, R6, R7 ;  /* 0x00000006080d7223 */ /* 0x001fca0000000007 */
[----:B------:R1:W-:Y:S07]  /*0570*/  STG.E desc[UR4][R10.64], R13 ;  /* 0x0000000d0a007986 */ /* 0x0003ee000c101904 */
[----:B------:R-:W-:Y:S05]  /*0580*/  @P1 BRA `(.L_x_5) ;  /* 0xfffffffc00c01947 */ /* 0x000fea000383ffff */
.L_x_4:
[----:B------:R-:W-:Y:S05]  /*0590*/  BSYNC.RECONVERGENT B0 ;  /* 0x0000000000007941 */ /* 0x000fea0003800200 */
.L_x_3:
[----:B------:R-:W-:Y:S05]  /*05a0*/  @!P0 EXIT ;  /* 0x000000000000894d */ /* 0x000fea0003800000 */
[----:B------:R-:W0:Y:S01]  /*05b0*/  LDC.64 R6, c[0x0][0x390] ;  /* 0x0000e400ff067b82 */ /* 0x000e220000000a00 */
[C---:B------:R-:W-:Y:S01]  /*05c0*/  SHF.L.U64.HI R3, R2.reuse, 0x2, R3 ;  /* 0x0000000202037819 */ /* 0x040fe20000010203 */
[----:B------:R-:W-:Y:S01]  /*05d0*/  IMAD.SHL.U32 R2, R2, 0x4, RZ ;  /* 0x0000000402027824 */ /* 0x000fe200078e00ff */
[----:B------:R-:W2:Y:S05]  /*05e0*/  LDCU.128 UR8, c[0x0][0x380] ;  /* 0x00007000ff0877ac */ /* 0x000eaa0008000c00 */
[----:B------:R-:W3:Y:S02]  /*05f0*/  LDC.64 R8, c[0x0][0x398] ;  /* 0x0000e600ff087b82 */ /* 0x000ee40000000a00 */
.L_x_6:
[C---:B----4-:R-:W-:Y:S02]  /*0600*/  SHF.L.U32 R12, R5.reuse, 0x2, RZ ;  /* 0x00000002050c7819 */ /* 0x050fe400000006ff */
[----:B-1----:R-:W-:Y:S02]  /*0610*/  SHF.L.U64.HI R13, R5, 0x2, R0 ;  /* 0x00000002050d7819 */ /* 0x002fe40000010200 */
[----:B--2---:R-:W-:-:S04]  /*0620*/  IADD3 R10, P0, PT, R12, UR8, RZ ;  /* 0x000000080c0a7c10 */ /* 0x004fc8000ff1e0ff */
[----:B------:R-:W-:-:S05]  /*0630*/  IADD3.X R11, PT, PT, R13, UR9, RZ, P0, !PT ;  /* 0x000000090d0b7c10 */ /* 0x000fca00087fe4ff */
[----:B------:R-:W0:Y:S01]  /*0640*/  LDG.E R4, desc[UR4][R10.64] ;  /* 0x000000040a047981 */ /* 0x000e22000c1e1900 */
[----:B------:R-:W-:Y:S02]  /*0650*/  IADD3 R12, P0, PT, R12, UR10, RZ ;  /* 0x0000000a0c0c7c10 */ /* 0x000fe4000ff1e0ff */
[----:B------:R-:W-:Y:S02]  /*0660*/  IADD3 R14, P1, PT, R10, R2, RZ ;  /* 0x000000020a0e7210 */ /* 0x000fe40007f3e0ff */
[----:B------:R-:W-:-:S03]  /*0670*/  IADD3.X R13, PT, PT, R13, UR11, RZ, P0, !PT ;  /* 0x0000000b0d0d7c10 */ /* 0x000fc600087fe4ff */
[----:B------:R-:W-:Y:S02]  /*0680*/  IMAD.X R15, R11, 0x1, R3, P1 ;  /* 0x000000010b0f7824 */ /* 0x000fe400008e0603 */
[----:B0-----:R-:W-:-:S05]  /*0690*/  FFMA R23, R4, R6, R7 ;  /* 0x0000000604177223 */ /* 0x001fca0000000007 */
[----:B------:R0:W-:Y:S04]  /*06a0*/  STG.E desc[UR4][R12.64], R23 ;  /* 0x000000170c007986 */ /* 0x0001e8000c101904 */
[----:B------:R-:W2:Y:S01]  /*06b0*/  LDG.E R4, desc[UR4][R14.64] ;  /* 0x000000040e047981 */ /* 0x000ea2000c1e1900 */
[-C--:B------:R-:W-:Y:S02]  /*06c0*/  IADD3 R16, P0, PT, R12, R2.reuse, RZ ;  /* 0x000000020c107210 */ /* 0x080fe40007f1e0ff */
[----:B------:R-:W-:-:S03]  /*06d0*/  IADD3 R18, P1, PT, R14, R2, RZ ;  /* 0x000000020e127210 */ /* 0x000fc60007f3e0ff */
[--C-:B------:R-:W-:Y:S02]  /*06e0*/  IMAD.X R17, R13, 0x1, R3.reuse, P0 ;  /* 0x000000010d117824 */ /* 0x100fe400000e0603 */
[----:B------:R-:W-:Y:S02]  /*06f0*/  IMAD.X R19, R15, 0x1, R3, P1 ;  /* 0x000000010f137824 */ /* 0x000fe400008e0603 */
[----:B--2---:R-:W-:-:S05]  /*0700*/  FFMA R25, R4, R6, R7 ;  /* 0x0000000604197223 */ /* 0x004fca0000000007 */
        /* <DEDUP_REMOVED lines=8> */
[----:B------:R-:W1:Y:S01]  /*0790*/  LDG.E R20, desc[UR4][R20.64] ;  /* 0x0000000414147981 */ /* 0x000e62000c1e1900 */
[----:B0-----:R-:W-:-:S05]  /*07a0*/  IADD3 R12, P0, PT, R10, R2, RZ ;  /* 0x000000020a0c7210 */ /* 0x001fca0007f1e0ff */
[----:B------:R-:W-:Y:S01]  /*07b0*/  IMAD.X R13, R11, 0x1, R3, P0 ;  /* 0x000000010b0d7824 */ /* 0x000fe200000e0603 */
[----:B------:R-:W-:-:S05]  /*07c0*/  IADD3 R5, P0, PT, R5, R2, RZ ;  /* 0x0000000205057210 */ /* 0x000fca0007f1e0ff */
[----:B------:R-:W-:Y:S01]  /*07d0*/  IMAD.X R0, R0, 0x1, R3, P0 ;  /* 0x0000000100007824 */ /* 0x000fe200000e0603 */
[----:B---3--:R-:W-:-:S04]  /*07e0*/  ISETP.GE.U32.AND P0, PT, R5, R8, PT ;  /* 0x000000080500720c */ /* 0x008fc80003f06070 */
[----:B------:R-:W-:Y:S01]  /*07f0*/  ISETP.GE.AND.EX P0, PT, R0, R9, PT, P0 ;  /* 0x000000090000720c */ /* 0x000fe20003f06300 */
[----:B-1----:R-:W-:-:S05]  /*0800*/  FFMA R17, R20, R6, R7 ;  /* 0x0000000614117223 */ /* 0x002fca0000000007 */
[----:B------:R4:W-:Y:S07]  /*0810*/  STG.E desc[UR4][R12.64], R17 ;  /* 0x000000110c007986 */ /* 0x0009ee000c101904 */
[----:B------:R-:W-:Y:S05]  /*0820*/  @!P0 BRA `(.L_x_6) ;  /* 0xfffffffc00748947 */ /* 0x000fea000383ffff */
[----:B------:R-:W-:Y:S05]  /*0830*/  EXIT ;  /* 0x000000000000794d */ /* 0x000fea0003800000 */
        .weak           $__internal_0_$__cuda_sm20_div_u64
        .type           $__internal_0_$__cuda_sm20_div_u64,@function
        .size           $__internal_0_$__cuda_sm20_div_u64,(.L_x_8 - $__internal_0_$__cuda_sm20_div_u64)
$__internal_0_$__cuda_sm20_div_u64:
[----:B------:R-:W0:Y:S08]  /*0840*/  I2F.U64.RP R8, R2 ;  /* 0x0000000200087312 */ /* 0x000e300000309000 */
[----:B0-----:R-:W0:Y:S02]  /*0850*/  MUFU.RCP R8, R8 ;  /* 0x0000000800087308 */ /* 0x001e240000001000 */
[----:B0-----:R-:W-:-:S06]  /*0860*/  VIADD R10, R8, 0x1ffffffe ;  /* 0x1ffffffe080a7836 */ /* 0x001fcc0000000000 */
[----:B------:R-:W0:Y:S02]  /*0870*/  F2I.U64.TRUNC R10, R10 ;  /* 0x0000000a000a7311 */ /* 0x000e24000020d800 */
[----:B0-----:R-:W-:-:S04]  /*0880*/  IMAD.WIDE.U32 R12, R10, R2, RZ ;  /* 0x000000020a0c7225 */ /* 0x001fc800078e00ff */
[----:B------:R-:W-:Y:S01]  /*0890*/  IMAD R13, R10, R3, R13 ;  /* 0x000000030a0d7224 */ /* 0x000fe200078e020d */
[----:B------:R-:W-:-:S03]  /*08a0*/  IADD3 R15, P0, PT, RZ, -R12, RZ ;  /* 0x8000000cff0f7210 */ /* 0x000fc60007f1e0ff */
[----:B------:R-:W-:Y:S02]  /*08b0*/  IMAD R13, R11, R2, R13 ;  /* 0x000000020b0d7224 */ /* 0x000fe400078e020d */
[----:B------:R-:W-:-:S04]  /*08c0*/  IMAD.HI.U32 R12, R10, R15, RZ ;  /* 0x0000000f0a0c7227 */ /* 0x000fc800078e00ff */
[----:B------:R-:W-:Y:S02]  /*08d0*/  IMAD.X R17, RZ, RZ, ~R13, P0 ;  /* 0x000000ffff117224 */ /* 0x000fe400000e0e0d */
[----:B------:R-:W-:Y:S02]  /*08e0*/  IMAD.MOV.U32 R13, RZ, RZ, R10 ;  /* 0x000000ffff0d7224 */ /* 0x000fe400078e000a */
[-C--:B------:R-:W-:Y:S02]  /*08f0*/  IMAD R19, R11, R17.reuse, RZ ;  /* 0x000000110b137224 */ /* 0x080fe400078e02ff */
[----:B------:R-:W-:-:S04]  /*0900*/  IMAD.WIDE.U32 R12, P0, R10, R17, R12 ;  /* 0x000000110a0c7225 */ /* 0x000fc8000780000c */
[----:B------:R-:W-:-:S04]  /*0910*/  IMAD.HI.U32 R17, R11, R17, RZ ;  /* 0x000000110b117227 */ /* 0x000fc800078e00ff */
[----:B------:R-:W-:-:S04]  /*0920*/  IMAD.HI.U32 R12, P1, R11, R15, R12 ;  /* 0x0000000f0b0c7227 */ /* 0x000fc8000782000c */
[----:B------:R-:W-:Y:S01]  /*0930*/  IMAD.X R8, R17, 0x1, R11, P0 ;  /* 0x0000000111087824 */ /* 0x000fe200000e060b */
[----:B------:R-:W-:-:S04]  /*0940*/  IADD3 R13, P2, PT, R19, R12, RZ ;  /* 0x0000000c130d7210 */ /* 0x000fc80007f5e0ff */
[----:B------:R-:W-:Y:S01]  /*0950*/  IADD3.X R15, PT, PT, RZ, RZ, R8, P2, P1 ;  /* 0x000000ffff0f7210 */ /* 0x000fe200017e2408 */
[----:B------:R-:W-:-:S04]  /*0960*/  IMAD.WIDE.U32 R10, R13, R2, RZ ;  /* 0x000000020d0a7225 */ /* 0x000fc800078e00ff */
[----:B------:R-:W-:Y:S01]  /*0970*/  IMAD R8, R13, R3, R11 ;  /* 0x000000030d087224 */ /* 0x000fe200078e020b */
[----:B------:R-:W-:-:S03]  /*0980*/  IADD3 R11, P0, PT, RZ, -R10, RZ ;  /* 0x8000000aff0b7210 */ /* 0x000fc60007f1e0ff */
[----:B------:R-:W-:Y:S02]  /*0990*/  IMAD R8, R15, R2, R8 ;  /* 0x000000020f087224 */ /* 0x000fe400078e0208 */
[----:B------:R-:W-:-:S03]  /*09a0*/  IMAD.HI.U32 R12, R13, R11, RZ ;  /* 0x0000000b0d0c7227 */ /* 0x000fc600078e00ff */
[----:B------:R-:W-:-:S05]  /*09b0*/  IADD3.X R10, PT, PT, RZ, ~R8, RZ, P0, !PT ;  /* 0x80000008ff0a7210 */ /* 0x000fca00007fe4ff */
[----:B------:R-:W-:-:S04]  /*09c0*/  IMAD.WIDE.U32 R12, P0, R13, R10, R12 ;  /* 0x0000000a0d0c7225 */ /* 0x000fc8000780000c */
[C---:B------:R-:W-:Y:S02]  /*09d0*/  IMAD R17, R15.reuse, R10, RZ ;  /* 0x0000000a0f117224 */ /* 0x040fe400078e02ff */
[----:B------:R-:W-:-:S04]  /*09e0*/  IMAD.HI.U32 R8, P1, R15, R11, R12 ;  /* 0x0000000b0f087227 */ /* 0x000fc8000782000c */
[----:B------:R-:W-:Y:S01]  /*09f0*/  IMAD.HI.U32 R10, R15, R10, RZ ;  /* 0x0000000a0f0a7227 */ /* 0x000fe200078e00ff */
[----:B------:R-:W-:-:S03]  /*0a00*/  IADD3 R8, P2, PT, R17, R8, RZ ;  /* 0x0000000811087210 */ /* 0x000fc60007f5e0ff */
[----:B------:R-:W-:Y:S02]  /*0a10*/  IMAD.X R15, R10, 0x1, R15, P0 ;  /* 0x000000010a0f7824 */ /* 0x000fe400000e060f */
[----:B------:R-:W-:-:S03]  /*0a20*/  IMAD.HI.U32 R10, R8, R9, RZ ;  /* 0x00000009080a7227 */ /* 0x000fc600078e00ff */
[----:B------:R-:W-:Y:S01]  /*0a30*/  IADD3.X R12, PT, PT, RZ, RZ, R15, P2, P1 ;  /* 0x000000ffff0c7210 */ /* 0x000fe200017e240f */
[----:B------:R-:W-:Y:S02]  /*0a40*/  IMAD.MOV.U32 R11, RZ, RZ, RZ ;  /* 0x000000ffff0b7224 */ /* 0x000fe400078e00ff */
[----:B------:R-:W-:-:S04]  /*0a50*/  IMAD.WIDE.U32 R10, R8, R7, R10 ;  /* 0x00000007080a7225 */ /* 0x000fc800078e000a */
[C---:B------:R-:W-:Y:S02]  /*0a60*/  IMAD R13, R12.reuse, R7, RZ ;  /* 0x000000070c0d7224 */ /* 0x040fe400078e02ff */
[----:B------:R-:W-:-:S04]  /*0a70*/  IMAD.HI.U32 R10, P0, R12, R9, R10 ;  /* 0x000000090c0a7227 */ /* 0x000fc8000780000a */
[----:B------:R-:W-:Y:S01]  /*0a80*/  IMAD.HI.U32 R8, R12, R7, RZ ;  /* 0x000000070c087227 */ /* 0x000fe200078e00ff */
[----:B------:R-:W-:-:S03]  /*0a90*/  IADD3 R13, P1, PT, R13, R10, RZ ;  /* 0x0000000a0d0d7210 */ /* 0x000fc60007f3e0ff */
[----:B------:R-:W-:Y:S02]  /*0aa0*/  IMAD.X R8, RZ, RZ, R8, P0 ;  /* 0x000000ffff087224 */ /* 0x000fe400000e0608 */
[----:B------:R-:W-:-:S04]  /*0ab0*/  IMAD.WIDE.U32 R10, R13, R2, RZ ;  /* 0x000000020d0a7225 */ /* 0x000fc800078e00ff */
[----:B------:R-:W-:Y:S02]  /*0ac0*/  IMAD.X R15, RZ, RZ, R8, P1 ;  /* 0x000000ffff0f7224 */ /* 0x000fe400008e0608 */
[----:B------:R-:W-:Y:S01]  /*0ad0*/  IMAD R8, R13, R3, R11 ;  /* 0x000000030d087224 */ /* 0x000fe200078e020b */
[----:B------:R-:W-:-:S03]  /*0ae0*/  IADD3 R11, P1, PT, -R10, R9, RZ ;  /* 0x000000090a0b7210 */ /* 0x000fc60007f3e1ff */
[-C--:B------:R-:W-:Y:S01]  /*0af0*/  IMAD R8, R15, R2.reuse, R8 ;  /* 0x000000020f087224 */ /* 0x080fe200078e0208 */
[----:B------:R-:W-:-:S03]  /*0b00*/  ISETP.GE.U32.AND P0, PT, R11, R2, PT ;  /* 0x000000020b00720c */ /* 0x000fc60003f06070 */
[----:B------:R-:W-:Y:S01]  /*0b10*/  IMAD.X R17, R7, 0x1, ~R8, P1 ;  /* 0x0000000107117824 */ /* 0x000fe200008e0e08 */
[C---:B------:R-:W-:Y:S02]  /*0b20*/  IADD3 R7, P1, PT, -R2.reuse, R11, RZ ;  /* 0x0000000b02077210 */ /* 0x040fe40007f3e1ff */
[----:B------:R-:W-:Y:S02]  /*0b30*/  IADD3 R8, P2, PT, R13, 0x1, RZ ;  /* 0x000000010d087810 */ /* 0x000fe40007f5e0ff */
[C---:B------:R-:W-:Y:S01]  /*0b40*/  ISETP.GE.U32.AND.EX P0, PT, R17.reuse, R3, PT, P0 ;  /* 0x000000031100720c */ /* 0x040fe20003f06100 */
[----:B------:R-:W-:Y:S01]  /*0b50*/  IMAD.X R9, R17, 0x1, ~R3, P1 ;  /* 0x0000000111097824 */ /* 0x000fe200008e0e03 */
[----:B------:R-:W-:Y:S01]  /*0b60*/  ISETP.NE.U32.AND P1, PT, R2, RZ, PT ;  /* 0x000000ff0200720c */ /* 0x000fe20003f25070 */
[----:B------:R-:W-:Y:S01]  /*0b70*/  IMAD.X R10, RZ, RZ, R15, P2 ;  /* 0x000000ffff0a7224 */ /* 0x000fe200010e060f */
[----:B------:R-:W-:Y:S02]  /*0b80*/  SEL R7, R7, R11, P0 ;  /* 0x0000000b07077207 */ /* 0x000fe40000000000 */
[----:B------:R-:W-:-:S02]  /*0b90*/  SEL R13, R8, R13, P0 ;  /* 0x0000000d080d7207 */ /* 0x000fc40000000000 */
[----:B------:R-:W-:Y:S02]  /*0ba0*/  SEL R9, R9, R17, P0 ;  /* 0x0000001109097207 */ /* 0x000fe40000000000 */
[----:B------:R-:W-:Y:S02]  /*0bb0*/  SEL R10, R10, R15, P0 ;  /* 0x0000000f0a0a7207 */ /* 0x000fe40000000000 */
[----:B------:R-:W-:Y:S01]  /*0bc0*/  ISETP.GE.U32.AND P0, PT, R7, R2, PT ;  /* 0x000000020700720c */ /* 0x000fe20003f06070 */
[----:B------:R-:W-:Y:S01]  /*0bd0*/  IMAD.MOV.U32 R7, RZ, RZ, 0x0 ;  /* 0x00000000ff077424 */ /* 0x000fe200078e00ff */
[----:B------:R-:W-:Y:S02]  /*0be0*/  IADD3 R8, P2, PT, R13, 0x1, RZ ;  /* 0x000000010d087810 */ /* 0x000fe40007f5e0ff */
[----:B------:R-:W-:Y:S02]  /*0bf0*/  ISETP.GE.U32.AND.EX P0, PT, R9, R3, PT, P0 ;  /* 0x000000030900720c */ /* 0x000fe40003f06100 */
[----:B------:R-:W-:Y:S01]  /*0c00*/  ISETP.NE.AND.EX P1, PT, R3, RZ, PT, P1 ;  /* 0x000000ff0300720c */ /* 0x000fe20003f25310 */
[----:B------:R-:W-:Y:S01]  /*0c10*/  IMAD.X R9, RZ, RZ, R10, P2 ;  /* 0x000000ffff097224 */ /* 0x000fe200010e060a */
[----:B------:R-:W-:-:S04]  /*0c20*/  SEL R8, R8, R13, P0 ;  /* 0x0000000d08087207 */ /* 0x000fc80000000000 */
[----:B------:R-:W-:Y:S02]  /*0c30*/  SEL R9, R9, R10, P0 ;  /* 0x0000000a09097207 */ /* 0x000fe40000000000 */
[----:B------:R-:W-:Y:S02]  /*0c40*/  SEL R8, R8, 0xffffffff, P1 ;  /* 0xffffffff08087807 */ /* 0x000fe40000800000 */
[----:B------:R-:W-:Y:S01]  /*0c50*/  SEL R9, R9, 0xffffffff, P1 ;  /* 0xffffffff09097807 */ /* 0x000fe20000800000 */
[----:B------:R-:W-:Y:S06]  /*0c60*/  RET.REL.NODEC R6 `(_Z9scale_f32PKfPfffl) ;  /* 0xfffffff006e47950 */ /* 0x000fec0003c3ffff */
.L_x_7:
[----:B------:R-:W-:-:S00]  /*0c70*/  BRA `(.L_x_7) ;  /* 0xfffffffc00fc7947 */ /* 0x000fc0000383ffff */
[----:B------:R-:W-:-:S00]  /*0c80*/  NOP ;  /* 0x0000000000007918 */ /* 0x000fc00000000000 */
[----:B------:R-:W-:-:S00]  /*0c90*/  NOP ;  /* 0x0000000000007918 */ /* 0x000fc00000000000 */
[----:B------:R-:W-:-:S00]  /*0ca0*/  NOP ;  /* 0x0000000000007918 */ /* 0x000fc00000000000 */
[----:B------:R-:W-:-:S00]  /*0cb0*/  NOP ;  /* 0x0000000000007918 */ /* 0x000fc00000000000 */
[----:B------:R-:W-:-:S00]  /*0cc0*/  NOP ;  /* 0x0000000000007918 */ /* 0x000fc00000000000 */
[----:B------:R-:W-:-:S00]  /*0cd0*/  NOP ;  /* 0x0000000000007918 */ /* 0x000fc00000000000 */
[----:B------:R-:W-:-:S00]  /*0ce0*/  NOP ;  /* 0x0000000000007918 */ /* 0x000fc00000000000 */
[----:B------:R-:W-:-:S00]  /*0cf0*/  NOP ;  /* 0x0000000000007918 */ /* 0x000fc00000000000 */
.L_x_8:


//--------------------- .nv.shared.reserved.0     --------------------------
	.section	.nv.shared.reserved.0,"aw",@nobits
	.weak		__nv_reservedSMEM_offset_0_alias
	.size		__nv_reservedSMEM_offset_0_alias, 0, 64
	.other		__nv_reservedSMEM_offset_0_alias,@"STO_CUDA_RESERVED_SHARED STV_DEFAULT"
__nv_reservedSMEM_offset_0_alias:
	.zero		0
	.zero		64


//--------------------- .nv.constant0._Z9scale_f32PKfPfffl --------------------------
	.section	.nv.constant0._Z9scale_f32PKfPfffl,"a",@progbits
	.sectionflags	@""
	.align	4
.nv.constant0._Z9scale_f32PKfPfffl:
	.zero		928


//--------------------- SYMBOLS --------------------------

	.type		.nv.reservedSmem.offset0,@object
	.size		.nv.reservedSmem.offset0,0x4
